//
// Generated by NVIDIA NVVM Compiler
//
// Compiler Build ID: CL-36424714
// Cuda compilation tools, release 13.0, V13.0.88
// Based on NVVM 20.0.0
//

.version 9.0
.target sm_100
.address_size 64

	// .globl	_Z20weight_mul_broadcastPKfPf
.const .align 4 .b8 weights[65536];

.visible .entry _Z20weight_mul_broadcastPKfPf(
	.param .u64 .ptr .align 1 _Z20weight_mul_broadcastPKfPf_param_0,
	.param .u64 .ptr .align 1 _Z20weight_mul_broadcastPKfPf_param_1
)
{
	.reg .b32 	%r<8>;
	.reg .b32 	%f<4>;
	.reg .b64 	%rd<11>;

	ld.param.u64 	%rd1, [_Z20weight_mul_broadcastPKfPf_param_0];
	ld.param.u64 	%rd2, [_Z20weight_mul_broadcastPKfPf_param_1];
	cvta.to.global.u64 	%rd3, %rd2;
	cvta.to.global.u64 	%rd4, %rd1;
	mov.u32 	%r1, %ctaid.x;
	mov.u32 	%r2, %ntid.x;
	mul.lo.s32 	%r3, %r1, %r2;
	mov.u32 	%r4, %tid.x;
	add.s32 	%r5, %r3, %r4;
	mul.wide.s32 	%rd5, %r5, 4;
	add.s64 	%rd6, %rd4, %rd5;
	ld.global.f32 	%f1, [%rd6];
	shr.u32 	%r6, %r4, 4;
	add.s32 	%r7, %r3, %r6;
	mul.wide.u32 	%rd7, %r7, 4;
	mov.u64 	%rd8, weights;
	add.s64 	%rd9, %rd8, %rd7;
	ld.const.f32 	%f2, [%rd9];
	mul.f32 	%f3, %f1, %f2;
	add.s64 	%rd10, %rd3, %rd5;
	st.global.f32 	[%rd10], %f3;
	ret;

}
	// .globl	_Z19weight_mul_separatePKfPf
.visible .entry _Z19weight_mul_separatePKfPf(
	.param .u64 .ptr .align 1 _Z19weight_mul_separatePKfPf_param_0,
	.param .u64 .ptr .align 1 _Z19weight_mul_separatePKfPf_param_1
)
{
	.reg .b32 	%r<5>;
	.reg .b32 	%f<4>;
	.reg .b64 	%rd<11>;

	ld.param.u64 	%rd1, [_Z19weight_mul_separatePKfPf_param_0];
	ld.param.u64 	%rd2, [_Z19weight_mul_separatePKfPf_param_1];
	cvta.to.global.u64 	%rd3, %rd2;
	cvta.to.global.u64 	%rd4, %rd1;
	mov.u32 	%r1, %ctaid.x;
	mov.u32 	%r2, %ntid.x;
	mov.u32 	%r3, %tid.x;
	mad.lo.s32 	%r4, %r1, %r2, %r3;
	mul.wide.s32 	%rd5, %r4, 4;
	add.s64 	%rd6, %rd4, %rd5;
	ld.global.f32 	%f1, [%rd6];
	mul.wide.u32 	%rd7, %r4, 4;
	mov.u64 	%rd8, weights;
	add.s64 	%rd9, %rd8, %rd7;
	ld.const.f32 	%f2, [%rd9];
	mul.f32 	%f3, %f1, %f2;
	add.s64 	%rd10, %rd3, %rd5;
	st.global.f32 	[%rd10], %f3;
	ret;

}
	// .globl	_Z26weight_mul_global_separatePKfS0_Pf
.visible .entry _Z26weight_mul_global_separatePKfS0_Pf(
	.param .u64 .ptr .align 1 _Z26weight_mul_global_separatePKfS0_Pf_param_0,
	.param .u64 .ptr .align 1 _Z26weight_mul_global_separatePKfS0_Pf_param_1,
	.param .u64 .ptr .align 1 _Z26weight_mul_global_separatePKfS0_Pf_param_2
)
{
	.reg .b32 	%r<5>;
	.reg .b32 	%f<4>;
	.reg .b64 	%rd<12>;

	ld.param.u64 	%rd1, [_Z26weight_mul_global_separatePKfS0_Pf_param_0];
	ld.param.u64 	%rd2, [_Z26weight_mul_global_separatePKfS0_Pf_param_1];
	ld.param.u64 	%rd3, [_Z26weight_mul_global_separatePKfS0_Pf_param_2];
	cvta.to.global.u64 	%rd4, %rd3;
	cvta.to.global.u64 	%rd5, %rd2;
	cvta.to.global.u64 	%rd6, %rd1;
	mov.u32 	%r1, %ctaid.x;
	mov.u32 	%r2, %ntid.x;
	mov.u32 	%r3, %tid.x;
	mad.lo.s32 	%r4, %r1, %r2, %r3;
	mul.wide.s32 	%rd7, %r4, 4;
	add.s64 	%rd8, %rd6, %rd7;
	ld.global.f32 	%f1, [%rd8];
	mul.wide.u32 	%rd9, %r4, 4;
	add.s64 	%rd10, %rd5, %rd9;
	ld.global.f32 	%f2, [%rd10];
	mul.f32 	%f3, %f1, %f2;
	add.s64 	%rd11, %rd4, %rd7;
	st.global.f32 	[%rd11], %f3;
	ret;

}
	// .globl	_Z27weight_mul_global_broadcastPKfS0_Pf
.visible .entry _Z27weight_mul_global_broadcastPKfS0_Pf(
	.param .u64 .ptr .align 1 _Z27weight_mul_global_broadcastPKfS0_Pf_param_0,
	.param .u64 .ptr .align 1 _Z27weight_mul_global_broadcastPKfS0_Pf_param_1,
	.param .u64 .ptr .align 1 _Z27weight_mul_global_broadcastPKfS0_Pf_param_2
)
{
	.reg .b32 	%r<8>;
	.reg .b32 	%f<4>;
	.reg .b64 	%rd<12>;

	ld.param.u64 	%rd1, [_Z27weight_mul_global_broadcastPKfS0_Pf_param_0];
	ld.param.u64 	%rd2, [_Z27weight_mul_global_broadcastPKfS0_Pf_param_1];
	ld.param.u64 	%rd3, [_Z27weight_mul_global_broadcastPKfS0_Pf_param_2];
	cvta.to.global.u64 	%rd4, %rd3;
	cvta.to.global.u64 	%rd5, %rd2;
	cvta.to.global.u64 	%rd6, %rd1;
	mov.u32 	%r1, %ctaid.x;
	mov.u32 	%r2, %ntid.x;
	mul.lo.s32 	%r3, %r1, %r2;
	mov.u32 	%r4, %tid.x;
	add.s32 	%r5, %r3, %r4;
	mul.wide.s32 	%rd7, %r5, 4;
	add.s64 	%rd8, %rd6, %rd7;
	ld.global.f32 	%f1, [%rd8];
	shr.u32 	%r6, %r4, 4;
	add.s32 	%r7, %r3, %r6;
	mul.wide.u32 	%rd9, %r7, 4;
	add.s64 	%rd10, %rd5, %rd9;
	ld.global.f32 	%f2, [%rd10];
	mul.f32 	%f3, %f1, %f2;
	add.s64 	%rd11, %rd4, %rd7;
	st.global.f32 	[%rd11], %f3;
	ret;

}


// ===== COMPILED SASS (sm_100) =====

	.target	sm_100

	.elftype	@"ET_EXEC"


//--------------------- .note.nv.tkinfo           --------------------------
	.section	.note.nv.tkinfo,"",@"SHT_NOTE"
	.sectionflags	@"SHF_NOTE_NV_TKINFO"
	.tkinfo
        /*0018*/ 	.word	0x00000002
        /*0030*/ 	.string	""
        /*0030*/ 	.string	"ptxas"
        /*0030*/ 	.string	"Cuda compilation tools, release 13.0, V13.0.88"
        /*0030*/ 	.string	"Build cuda_13.0.r13.0/compiler.36424714_0"
        /*0030*/ 	.string	"-arch sm_100 -m 64 "



//--------------------- .note.nv.cuinfo           --------------------------
	.section	.note.nv.cuinfo,"",@"SHT_NOTE"
	.sectionflags	@"SHF_NOTE_NV_CUINFO"
        /*0018*/ 	.short	0x0002
        /*001a*/ 	.short	0x0064
        /*001c*/ 	.short	0x0082
	.zero		2


//--------------------- .nv.info                  --------------------------
	.section	.nv.info,"",@"SHT_CUDA_INFO"
	.align	4


	//----- nvinfo : EIATTR_REGCOUNT
	.align		4
        /*0000*/ 	.byte	0x04, 0x2f
        /*0002*/ 	.short	(.L_2 - .L_1)
	.align		4
.L_1:
        /*0004*/ 	.word	index@(_Z20weight_mul_broadcastPKfPf)
        /*0008*/ 	.word	0x0000000c


	//----- nvinfo : EIATTR_FRAME_SIZE
	.align		4
.L_2:
        /*000c*/ 	.byte	0x04, 0x11
        /*000e*/ 	.short	(.L_4 - .L_3)
	.align		4
.L_3:
        /*0010*/ 	.word	index@(_Z20weight_mul_broadcastPKfPf)
        /*0014*/ 	.word	0x00000000


	//----- nvinfo : EIATTR_REGCOUNT
	.align		4
.L_4:
        /*0018*/ 	.byte	0x04, 0x2f
        /*001a*/ 	.short	(.L_6 - .L_5)
	.align		4
.L_5:
        /*001c*/ 	.word	index@(_Z19weight_mul_separatePKfPf)
        /*0020*/ 	.word	0x0000000c


	//----- nvinfo : EIATTR_FRAME_SIZE
	.align		4
.L_6:
        /*0024*/ 	.byte	0x04, 0x11
        /*0026*/ 	.short	(.L_8 - .L_7)
	.align		4
.L_7:
        /*0028*/ 	.word	index@(_Z19weight_mul_separatePKfPf)
        /*002c*/ 	.word	0x00000000


	//----- nvinfo : EIATTR_REGCOUNT
	.align		4
.L_8:
        /*0030*/ 	.byte	0x04, 0x2f
        /*0032*/ 	.short	(.L_10 - .L_9)
	.align		4
.L_9:
        /*0034*/ 	.word	index@(_Z26weight_mul_global_separatePKfS0_Pf)
        /*0038*/ 	.word	0x0000000c


	//----- nvinfo : EIATTR_FRAME_SIZE
	.align		4
.L_10:
        /*003c*/ 	.byte	0x04, 0x11
        /*003e*/ 	.short	(.L_12 - .L_11)
	.align		4
.L_11:
        /*0040*/ 	.word	index@(_Z26weight_mul_global_separatePKfS0_Pf)
        /*0044*/ 	.word	0x00000000


	//----- nvinfo : EIATTR_REGCOUNT
	.align		4
.L_12:
        /*0048*/ 	.byte	0x04, 0x2f
        /*004a*/ 	.short	(.L_14 - .L_13)
	.align		4
.L_13:
        /*004c*/ 	.word	index@(_Z27weight_mul_global_broadcastPKfS0_Pf)
        /*0050*/ 	.word	0x0000000c


	//----- nvinfo : EIATTR_FRAME_SIZE
	.align		4
.L_14:
        /*0054*/ 	.byte	0x04, 0x11
        /*0056*/ 	.short	(.L_16 - .L_15)
	.align		4
.L_15:
        /*0058*/ 	.word	index@(_Z27weight_mul_global_broadcastPKfS0_Pf)
        /*005c*/ 	.word	0x00000000


	//----- nvinfo : EIATTR_MIN_STACK_SIZE
	.align		4
.L_16:
        /*0060*/ 	.byte	0x04, 0x12
        /*0062*/ 	.short	(.L_18 - .L_17)
	.align		4
.L_17:
        /*0064*/ 	.word	index@(_Z27weight_mul_global_broadcastPKfS0_Pf)
        /*0068*/ 	.word	0x00000000


	//----- nvinfo : EIATTR_MIN_STACK_SIZE
	.align		4
.L_18:
        /*006c*/ 	.byte	0x04, 0x12
        /*006e*/ 	.short	(.L_20 - .L_19)
	.align		4
.L_19:
        /*0070*/ 	.word	index@(_Z26weight_mul_global_separatePKfS0_Pf)
        /*0074*/ 	.word	0x00000000


	//----- nvinfo : EIATTR_MIN_STACK_SIZE
	.align		4
.L_20:
        /*0078*/ 	.byte	0x04, 0x12
        /*007a*/ 	.short	(.L_22 - .L_21)
	.align		4
.L_21:
        /*007c*/ 	.word	index@(_Z19weight_mul_separatePKfPf)
        /*0080*/ 	.word	0x00000000


	//----- nvinfo : EIATTR_MIN_STACK_SIZE
	.align		4
.L_22:
        /*0084*/ 	.byte	0x04, 0x12
        /*0086*/ 	.short	(.L_24 - .L_23)
	.align		4
.L_23:
        /*0088*/ 	.word	index@(_Z20weight_mul_broadcastPKfPf)
        /*008c*/ 	.word	0x00000000
.L_24:


//--------------------- .nv.compat                --------------------------
	.section	.nv.compat,"",@"SHT_CUDA_COMPAT_INFO"
	.align	4
        /*0000*/ 	.byte	0x02, 0x09, 0x00, 0x00, 0x02, 0x02, 0x01, 0x00, 0x02, 0x05, 0x05, 0x00, 0x03, 0x07, 0x01, 0x01
        /*0010*/ 	.byte	0x02, 0x03, 0x00, 0x00, 0x02, 0x06, 0x01, 0x00, 0x04, 0x0b, 0x08, 0x00, 0x09, 0x00, 0x00, 0x00
        /*0020*/ 	.byte	0x00, 0x00, 0x00, 0x00


//--------------------- .nv.info._Z27weight_mul_global_broadcastPKfS0_Pf --------------------------
	.section	.nv.info._Z27weight_mul_global_broadcastPKfS0_Pf,"",@"SHT_CUDA_INFO"
	.sectionflags	@""
	.align	4


	//----- nvinfo : EIATTR_CUDA_API_VERSION
	.align		4
        /*0000*/ 	.byte	0x04, 0x37
        /*0002*/ 	.short	(.L_26 - .L_25)
.L_25:
        /*0004*/ 	.word	0x00000082


	//----- nvinfo : EIATTR_KPARAM_INFO
	.align		4
.L_26:
        /*0008*/ 	.byte	0x04, 0x17
        /*000a*/ 	.short	(.L_28 - .L_27)
.L_27:
        /*000c*/ 	.word	0x00000000
        /*0010*/ 	.short	0x0002
        /*0012*/ 	.short	0x0010
        /*0014*/ 	.byte	0x00, 0xf5, 0x21, 0x00


	//----- nvinfo : EIATTR_KPARAM_INFO
	.align		4
.L_28:
        /*0018*/ 	.byte	0x04, 0x17
        /*001a*/ 	.short	(.L_30 - .L_29)
.L_29:
        /*001c*/ 	.word	0x00000000
        /*0020*/ 	.short	0x0001
        /*0022*/ 	.short	0x0008
        /*0024*/ 	.byte	0x00, 0xf5, 0x21, 0x00


	//----- nvinfo : EIATTR_KPARAM_INFO
	.align		4
.L_30:
        /*0028*/ 	.byte	0x04, 0x17
        /*002a*/ 	.short	(.L_32 - .L_31)
.L_31:
        /*002c*/ 	.word	0x00000000
        /*0030*/ 	.short	0x0000
        /*0032*/ 	.short	0x0000
        /*0034*/ 	.byte	0x00, 0xf5, 0x21, 0x00


	//----- nvinfo : EIATTR_SPARSE_MMA_MASK
	.align		4
.L_32:
        /*0038*/ 	.byte	0x03, 0x50
        /*003a*/ 	.short	0x0000


	//----- nvinfo : EIATTR_MAXREG_COUNT
	.align		4
        /*003c*/ 	.byte	0x03, 0x1b
        /*003e*/ 	.short	0x00ff


	//----- nvinfo : EIATTR_MERCURY_ISA_VERSION
	.align		4
        /*0040*/ 	.byte	0x03, 0x5f
        /*0042*/ 	.short	0x0101


	//----- nvinfo : EIATTR_VRC_CTA_INIT_COUNT
	.align		4
        /*0044*/ 	.byte	0x02, 0x4a
	.zero		1
	.zero		1


	//----- nvinfo : EIATTR_EXIT_INSTR_OFFSETS
	.align		4
        /*0048*/ 	.byte	0x04, 0x1c
        /*004a*/ 	.short	(.L_34 - .L_33)


	//   ....[0]....
.L_33:
        /*004c*/ 	.word	0x00000120


	//----- nvinfo : EIATTR_CBANK_PARAM_SIZE
	.align		4
.L_34:
        /*0050*/ 	.byte	0x03, 0x19
        /*0052*/ 	.short	0x0018


	//----- nvinfo : EIATTR_PARAM_CBANK
	.align		4
        /*0054*/ 	.byte	0x04, 0x0a
        /*0056*/ 	.short	(.L_36 - .L_35)
	.align		4
.L_35:
        /*0058*/ 	.word	index@(.nv.constant0._Z27weight_mul_global_broadcastPKfS0_Pf)
        /*005c*/ 	.short	0x0380
        /*005e*/ 	.short	0x0018


	//----- nvinfo : EIATTR_SW_WAR
	.align		4
.L_36:
        /*0060*/ 	.byte	0x04, 0x36
        /*0062*/ 	.short	(.L_38 - .L_37)
.L_37:
        /*0064*/ 	.word	0x00000008
.L_38:


//--------------------- .nv.info._Z26weight_mul_global_separatePKfS0_Pf --------------------------
	.section	.nv.info._Z26weight_mul_global_separatePKfS0_Pf,"",@"SHT_CUDA_INFO"
	.sectionflags	@""
	.align	4


	//----- nvinfo : EIATTR_CUDA_API_VERSION
	.align		4
        /*0000*/ 	.byte	0x04, 0x37
        /*0002*/ 	.short	(.L_40 - .L_39)
.L_39:
        /*0004*/ 	.word	0x00000082


	//----- nvinfo : EIATTR_KPARAM_INFO
	.align		4
.L_40:
        /*0008*/ 	.byte	0x04, 0x17
        /*000a*/ 	.short	(.L_42 - .L_41)
.L_41:
        /*000c*/ 	.word	0x00000000
        /*0010*/ 	.short	0x0002
        /*0012*/ 	.short	0x0010
        /*0014*/ 	.byte	0x00, 0xf5, 0x21, 0x00


	//----- nvinfo : EIATTR_KPARAM_INFO
	.align		4
.L_42:
        /*0018*/ 	.byte	0x04, 0x17
        /*001a*/ 	.short	(.L_44 - .L_43)
.L_43:
        /*001c*/ 	.word	0x00000000
        /*0020*/ 	.short	0x0001
        /*0022*/ 	.short	0x0008
        /*0024*/ 	.byte	0x00, 0xf5, 0x21, 0x00


	//----- nvinfo : EIATTR_KPARAM_INFO
	.align		4
.L_44:
        /*0028*/ 	.byte	0x04, 0x17
        /*002a*/ 	.short	(.L_46 - .L_45)
.L_45:
        /*002c*/ 	.word	0x00000000
        /*0030*/ 	.short	0x0000
        /*0032*/ 	.short	0x0000
        /*0034*/ 	.byte	0x00, 0xf5, 0x21, 0x00


	//----- nvinfo : EIATTR_SPARSE_MMA_MASK
	.align		4
.L_46:
        /*0038*/ 	.byte	0x03, 0x50
        /*003a*/ 	.short	0x0000


	//----- nvinfo : EIATTR_MAXREG_COUNT
	.align		4
        /*003c*/ 	.byte	0x03, 0x1b
        /*003e*/ 	.short	0x00ff


	//----- nvinfo : EIATTR_MERCURY_ISA_VERSION
	.align		4
        /*0040*/ 	.byte	0x03, 0x5f
        /*0042*/ 	.short	0x0101


	//----- nvinfo : EIATTR_VRC_CTA_INIT_COUNT
	.align		4
        /*0044*/ 	.byte	0x02, 0x4a
	.zero		1
	.zero		1


	//----- nvinfo : EIATTR_EXIT_INSTR_OFFSETS
	.align		4
        /*0048*/ 	.byte	0x04, 0x1c
        /*004a*/ 	.short	(.L_48 - .L_47)


	//   ....[0]....
.L_47:
        /*004c*/ 	.word	0x00000100


	//----- nvinfo : EIATTR_CBANK_PARAM_SIZE
	.align		4
.L_48:
        /*0050*/ 	.byte	0x03, 0x19
        /*0052*/ 	.short	0x0018


	//----- nvinfo : EIATTR_PARAM_CBANK
	.align		4
        /*0054*/ 	.byte	0x04, 0x0a
        /*0056*/ 	.short	(.L_50 - .L_49)
	.align		4
.L_49:
        /*0058*/ 	.word	index@(.nv.constant0._Z26weight_mul_global_separatePKfS0_Pf)
        /*005c*/ 	.short	0x0380
        /*005e*/ 	.short	0x0018


	//----- nvinfo : EIATTR_SW_WAR
	.align		4
.L_50:
        /*0060*/ 	.byte	0x04, 0x36
        /*0062*/ 	.short	(.L_52 - .L_51)
.L_51:
        /*0064*/ 	.word	0x00000008
.L_52:


//--------------------- .nv.info._Z19weight_mul_separatePKfPf --------------------------
	.section	.nv.info._Z19weight_mul_separatePKfPf,"",@"SHT_CUDA_INFO"
	.sectionflags	@""
	.align	4


	//----- nvinfo : EIATTR_CUDA_API_VERSION
	.align		4
        /*0000*/ 	.byte	0x04, 0x37
        /*0002*/ 	.short	(.L_54 - .L_53)
.L_53:
        /*0004*/ 	.word	0x00000082


	//----- nvinfo : EIATTR_KPARAM_INFO
	.align		4
.L_54:
        /*0008*/ 	.byte	0x04, 0x17
        /*000a*/ 	.short	(.L_56 - .L_55)
.L_55:
        /*000c*/ 	.word	0x00000000
        /*0010*/ 	.short	0x0001
        /*0012*/ 	.short	0x0008
        /*0014*/ 	.byte	0x00, 0xf5, 0x21, 0x00


	//----- nvinfo : EIATTR_KPARAM_INFO
	.align		4
.L_56:
        /*0018*/ 	.byte	0x04, 0x17
        /*001a*/ 	.short	(.L_58 - .L_57)
.L_57:
        /*001c*/ 	.word	0x00000000
        /*0020*/ 	.short	0x0000
        /*0022*/ 	.short	0x0000
        /*0024*/ 	.byte	0x00, 0xf5, 0x21, 0x00


	//----- nvinfo : EIATTR_SPARSE_MMA_MASK
	.align		4
.L_58:
        /*0028*/ 	.byte	0x03, 0x50
        /*002a*/ 	.short	0x0000


	//----- nvinfo : EIATTR_MAXREG_COUNT
	.align		4
        /*002c*/ 	.byte	0x03, 0x1b
        /*002e*/ 	.short	0x00ff


	//----- nvinfo : EIATTR_MERCURY_ISA_VERSION
	.align		4
        /*0030*/ 	.byte	0x03, 0x5f
        /*0032*/ 	.short	0x0101


	//----- nvinfo : EIATTR_VRC_CTA_INIT_COUNT
	.align		4
        /*0034*/ 	.byte	0x02, 0x4a
	.zero		1
	.zero		1


	//----- nvinfo : EIATTR_EXIT_INSTR_OFFSETS
	.align		4
        /*0038*/ 	.byte	0x04, 0x1c
        /*003a*/ 	.short	(.L_60 - .L_59)


	//   ....[0]....
.L_59:
        /*003c*/ 	.word	0x000000f0


	//----- nvinfo : EIATTR_CBANK_PARAM_SIZE
	.align		4
.L_60:
        /*0040*/ 	.byte	0x03, 0x19
        /*0042*/ 	.short	0x0010


	//----- nvinfo : EIATTR_PARAM_CBANK
	.align		4
        /*0044*/ 	.byte	0x04, 0x0a
        /*0046*/ 	.short	(.L_62 - .L_61)
	.align		4
.L_61:
        /*0048*/ 	.word	index@(.nv.constant0._Z19weight_mul_separatePKfPf)
        /*004c*/ 	.short	0x0380
        /*004e*/ 	.short	0x0010


	//----- nvinfo : EIATTR_SW_WAR
	.align		4
.L_62:
        /*0050*/ 	.byte	0x04, 0x36
        /*0052*/ 	.short	(.L_64 - .L_63)
.L_63:
        /*0054*/ 	.word	0x00000008
.L_64:


//--------------------- .nv.info._Z20weight_mul_broadcastPKfPf --------------------------
	.section	.nv.info._Z20weight_mul_broadcastPKfPf,"",@"SHT_CUDA_INFO"
	.sectionflags	@""
	.align	4


	//----- nvinfo : EIATTR_CUDA_API_VERSION
	.align		4
        /*0000*/ 	.byte	0x04, 0x37
        /*0002*/ 	.short	(.L_66 - .L_65)
.L_65:
        /*0004*/ 	.word	0x00000082


	//----- nvinfo : EIATTR_KPARAM_INFO
	.align		4
.L_66:
        /*0008*/ 	.byte	0x04, 0x17
        /*000a*/ 	.short	(.L_68 - .L_67)
.L_67:
        /*000c*/ 	.word	0x00000000
        /*0010*/ 	.short	0x0001
        /*0012*/ 	.short	0x0008
        /*0014*/ 	.byte	0x00, 0xf5, 0x21, 0x00


	//----- nvinfo : EIATTR_KPARAM_INFO
	.align		4
.L_68:
        /*0018*/ 	.byte	0x04, 0x17
        /*001a*/ 	.short	(.L_70 - .L_69)
.L_69:
        /*001c*/ 	.word	0x00000000
        /*0020*/ 	.short	0x0000
        /*0022*/ 	.short	0x0000
        /*0024*/ 	.byte	0x00, 0xf5, 0x21, 0x00


	//----- nvinfo : EIATTR_SPARSE_MMA_MASK
	.align		4
.L_70:
        /*0028*/ 	.byte	0x03, 0x50
        /*002a*/ 	.short	0x0000


	//----- nvinfo : EIATTR_MAXREG_COUNT
	.align		4
        /*002c*/ 	.byte	0x03, 0x1b
        /*002e*/ 	.short	0x00ff


	//----- nvinfo : EIATTR_MERCURY_ISA_VERSION
	.align		4
        /*0030*/ 	.byte	0x03, 0x5f
        /*0032*/ 	.short	0x0101


	//----- nvinfo : EIATTR_VRC_CTA_INIT_COUNT
	.align		4
        /*0034*/ 	.byte	0x02, 0x4a
	.zero		1
	.zero		1


	//----- nvinfo : EIATTR_EXIT_INSTR_OFFSETS
	.align		4
        /*0038*/ 	.byte	0x04, 0x1c
        /*003a*/ 	.short	(.L_72 - .L_71)


	//   ....[0]....
.L_71:
        /*003c*/ 	.word	0x00000110


	//----- nvinfo : EIATTR_CBANK_PARAM_SIZE
	.align		4
.L_72:
        /*0040*/ 	.byte	0x03, 0x19
        /*0042*/ 	.short	0x0010


	//----- nvinfo : EIATTR_PARAM_CBANK
	.align		4
        /*0044*/ 	.byte	0x04, 0x0a
        /*0046*/ 	.short	(.L_74 - .L_73)
	.align		4
.L_73:
        /*0048*/ 	.word	index@(.nv.constant0._Z20weight_mul_broadcastPKfPf)
        /*004c*/ 	.short	0x0380
        /*004e*/ 	.short	0x0010


	//----- nvinfo : EIATTR_SW_WAR
	.align		4
.L_74:
        /*0050*/ 	.byte	0x04, 0x36
        /*0052*/ 	.short	(.L_76 - .L_75)
.L_75:
        /*0054*/ 	.word	0x00000008
.L_76:


//--------------------- .nv.callgraph             --------------------------
	.section	.nv.callgraph,"",@"SHT_CUDA_CALLGRAPH"
	.align	4
	.sectionentsize	8
	.align		4
        /*0000*/ 	.word	0x00000000
	.align		4
        /*0004*/ 	.word	0xffffffff
	.align		4
        /*0008*/ 	.word	0x00000000
	.align		4
        /*000c*/ 	.word	0xfffffffe
	.align		4
        /*0010*/ 	.word	0x00000000
	.align		4
        /*0014*/ 	.word	0xfffffffd
	.align		4
        /*0018*/ 	.word	0x00000000
	.align		4
        /*001c*/ 	.word	0xfffffffc


//--------------------- .nv.constant3             --------------------------
	.section	.nv.constant3,"a",@progbits
	.align	4
.nv.constant3:
	.type		weights,@object
	.size		weights,(.L_0 - weights)
weights:
	.zero		65536
.L_0:


//--------------------- .text._Z27weight_mul_global_broadcastPKfS0_Pf --------------------------
	.section	.text._Z27weight_mul_global_broadcastPKfS0_Pf,"ax",@progbits
	.align	128
        .global         _Z27weight_mul_global_broadcastPKfS0_Pf
        .type           _Z27weight_mul_global_broadcastPKfS0_Pf,@function
        .size           _Z27weight_mul_global_broadcastPKfS0_Pf,(.L_x_4 - _Z27weight_mul_global_broadcastPKfS0_Pf)
        .other          _Z27weight_mul_global_broadcastPKfS0_Pf,@"STO_CUDA_ENTRY STV_DEFAULT"
_Z27weight_mul_global_broadcastPKfS0_Pf:
.text._Z27weight_mul_global_broadcastPKfS0_Pf:
[----:B------:R-:W-:Y:S01]  /*0000*/  LDC R1, c[0x0][0x37c] ;  /* 0x0000df00ff017b82 */ /* 0x000fe20000000800 */
[----:B------:R-:W0:Y:S07]  /*0010*/  S2R R9, SR_TID.X ;  /* 0x0000000000097919 */ /* 0x000e2e0000002100 */
[----:B------:R-:W1:Y:S01]  /*0020*/  S2UR UR4, SR_CTAID.X ;  /* 0x00000000000479c3 */ /* 0x000e620000002500 */
[----:B------:R-:W1:Y:S01]  /*0030*/  LDCU UR5, c[0x0][0x360] ;  /* 0x00006c00ff0577ac */ /* 0x000e620008000800 */
[----:B------:R-:W2:Y:S06]  /*0040*/  LDCU.64 UR6, c[0x0][0x358] ;  /* 0x00006b00ff0677ac */ /* 0x000eac0008000a00 */
[----:B------:R-:W3:Y:S08]  /*0050*/  LDC.64 R4, c[0x0][0x388] ;  /* 0x0000e200ff047b82 */ /* 0x000ef00000000a00 */
[----:B------:R-:W4:Y:S01]  /*0060*/  LDC.64 R2, c[0x0][0x380] ;  /* 0x0000e000ff027b82 */ /* 0x000f220000000a00 */
[----:B-1----:R-:W-:-:S06]  /*0070*/  UIMAD UR4, UR4, UR5, URZ ;  /* 0x00000005040472a4 */ /* 0x002fcc000f8e02ff */
[C---:B0-----:R-:W-:Y:S02]  /*0080*/  LEA.HI R7, R9.reuse, UR4, RZ, 0x1c ;  /* 0x0000000409077c11 */ /* 0x041fe4000f8fe0ff */
[----:B------:R-:W-:-:S03]  /*0090*/  IADD3 R9, PT, PT, R9, UR4, RZ ;  /* 0x0000000409097c10 */ /* 0x000fc6000fffe0ff */
[----:B---3--:R-:W-:Y:S02]  /*00a0*/  IMAD.WIDE.U32 R4, R7, 0x4, R4 ;  /* 0x0000000407047825 */ /* 0x008fe400078e0004 */
[----:B------:R-:W0:Y:S02]  /*00b0*/  LDC.64 R6, c[0x0][0x390] ;  /* 0x0000e400ff067b82 */ /* 0x000e240000000a00 */
[C---:B----4-:R-:W-:Y:S02]  /*00c0*/  IMAD.WIDE R2, R9.reuse, 0x4, R2 ;  /* 0x0000000409027825 */ /* 0x050fe400078e0202 */
[----:B--2---:R-:W2:Y:S04]  /*00d0*/  LDG.E R5, desc[UR6][R4.64] ;  /* 0x0000000604057981 */ /* 0x004ea8000c1e1900 */
[----:B------:R-:W2:Y:S01]  /*00e0*/  LDG.E R2, desc[UR6][R2.64] ;  /* 0x0000000602027981 */ /* 0x000ea2000c1e1900 */
[----:B0-----:R-:W-:-:S04]  /*00f0*/  IMAD.WIDE R6, R9, 0x4, R6 ;  /* 0x0000000409067825 */ /* 0x001fc800078e0206 */
[----:B--2---:R-:W-:-:S05]  /*0100*/  FMUL R9, R2, R5 ;  /* 0x0000000502097220 */ /* 0x004fca0000400000 */
[----:B------:R-:W-:Y:S01]  /*0110*/  STG.E desc[UR6][R6.64], R9 ;  /* 0x0000000906007986 */ /* 0x000fe2000c101906 */
[----:B------:R-:W-:Y:S05]  /*0120*/  EXIT ;  /* 0x000000000000794d */ /* 0x000fea0003800000 */
.L_x_0:
[----:B------:R-:W-:-:S00]  /*0130*/  BRA `(.L_x_0) ;  /* 0xfffffffc00fc7947 */ /* 0x000fc0000383ffff */
[----:B------:R-:W-:-:S00]  /*0140*/  NOP ;  /* 0x0000000000007918 */ /* 0x000fc00000000000 */
        /* <DEDUP_REMOVED lines=11> */
.L_x_4:


//--------------------- .text._Z26weight_mul_global_separatePKfS0_Pf --------------------------
	.section	.text._Z26weight_mul_global_separatePKfS0_Pf,"ax",@progbits
	.align	128
        .global         _Z26weight_mul_global_separatePKfS0_Pf
        .type           _Z26weight_mul_global_separatePKfS0_Pf,@function
        .size           _Z26weight_mul_global_separatePKfS0_Pf,(.L_x_5 - _Z26weight_mul_global_separatePKfS0_Pf)
        .other          _Z26weight_mul_global_separatePKfS0_Pf,@"STO_CUDA_ENTRY STV_DEFAULT"
_Z26weight_mul_global_separatePKfS0_Pf:
.text._Z26weight_mul_global_separatePKfS0_Pf:
[----:B------:R-:W-:Y:S01]  /*0000*/  LDC R1, c[0x0][0x37c] ;  /* 0x0000df00ff017b82 */ /* 0x000fe20000000800 */
[----:B------:R-:W0:Y:S07]  /*0010*/  S2R R0, SR_TID.X ;  /* 0x0000000000007919 */ /* 0x000e2e0000002100 */
[----:B------:R-:W0:Y:S01]  /*0020*/  S2UR UR6, SR_CTAID.X ;  /* 0x00000000000679c3 */ /* 0x000e220000002500 */
[----:B------:R-:W1:Y:S07]  /*0030*/  LDCU.64 UR4, c[0x0][0x358] ;  /* 0x00006b00ff0477ac */ /* 0x000e6e0008000a00 */
[----:B------:R-:W0:Y:S08]  /*0040*/  LDC R9, c[0x0][0x360] ;  /* 0x0000d800ff097b82 */ /* 0x000e300000000800 */
[----:B------:R-:W2:Y:S08]  /*0050*/  LDC.64 R2, c[0x0][0x380] ;  /* 0x0000e000ff027b82 */ /* 0x000eb00000000a00 */
[----:B------:R-:W3:Y:S01]  /*0060*/  LDC.64 R4, c[0x0][0x388] ;  /* 0x0000e200ff047b82 */ /* 0x000ee20000000a00 */
[----:B0-----:R-:W-:-:S07]  /*0070*/  IMAD R9, R9, UR6, R0 ;  /* 0x0000000609097c24 */ /* 0x001fce000f8e0200 */
[----:B------:R-:W0:Y:S01]  /*0080*/  LDC.64 R6, c[0x0][0x390] ;  /* 0x0000e400ff067b82 */ /* 0x000e220000000a00 */
[----:B--2---:R-:W-:-:S06]  /*0090*/  IMAD.WIDE R2, R9, 0x4, R2 ;  /* 0x0000000409027825 */ /* 0x004fcc00078e0202 */
[----:B-1----:R-:W2:Y:S01]  /*00a0*/  LDG.E R2, desc[UR4][R2.64] ;  /* 0x0000000402027981 */ /* 0x002ea2000c1e1900 */
[----:B---3--:R-:W-:-:S06]  /*00b0*/  IMAD.WIDE.U32 R4, R9, 0x4, R4 ;  /* 0x0000000409047825 */ /* 0x008fcc00078e0004 */
[----:B------:R-:W2:Y:S01]  /*00c0*/  LDG.E R5, desc[UR4][R4.64] ;  /* 0x0000000404057981 */ /* 0x000ea2000c1e1900 */
[----:B0-----:R-:W-:-:S04]  /*00d0*/  IMAD.WIDE R6, R9, 0x4, R6 ;  /* 0x0000000409067825 */ /* 0x001fc800078e0206 */
[----:B--2---:R-:W-:-:S05]  /*00e0*/  FMUL R9, R2, R5 ;  /* 0x0000000502097220 */ /* 0x004fca0000400000 */
[----:B------:R-:W-:Y:S01]  /*00f0*/  STG.E desc[UR4][R6.64], R9 ;  /* 0x0000000906007986 */ /* 0x000fe2000c101904 */
[----:B------:R-:W-:Y:S05]  /*0100*/  EXIT ;  /* 0x000000000000794d */ /* 0x000fea0003800000 */
.L_x_1:
        /* <DEDUP_REMOVED lines=15> */
.L_x_5:


//--------------------- .text._Z19weight_mul_separatePKfPf --------------------------
	.section	.text._Z19weight_mul_separatePKfPf,"ax",@progbits
	.align	128
        .global         _Z19weight_mul_separatePKfPf
        .type           _Z19weight_mul_separatePKfPf,@function
        .size           _Z19weight_mul_separatePKfPf,(.L_x_6 - _Z19weight_mul_separatePKfPf)
        .other          _Z19weight_mul_separatePKfPf,@"STO_CUDA_ENTRY STV_DEFAULT"
_Z19weight_mul_separatePKfPf:
.text._Z19weight_mul_separatePKfPf:
[----:B------:R-:W-:Y:S01]  /*0000*/  LDC R1, c[0x0][0x37c] ;  /* 0x0000df00ff017b82 */ /* 0x000fe20000000800 */
[----:B------:R-:W0:Y:S07]  /*0010*/  S2R R0, SR_TID.X ;  /* 0x0000000000007919 */ /* 0x000e2e0000002100 */
[----:B------:R-:W0:Y:S01]  /*0020*/  S2UR UR6, SR_CTAID.X ;  /* 0x00000000000679c3 */ /* 0x000e220000002500 */
[----:B------:R-:W1:Y:S07]  /*0030*/  LDCU.64 UR4, c[0x0][0x358] ;  /* 0x00006b00ff0477ac */ /* 0x000e6e0008000a00 */
[----:B------:R-:W0:Y:S08]  /*0040*/  LDC R7, c[0x0][0x360] ;  /* 0x0000d800ff077b82 */ /* 0x000e300000000800 */
[----:B------:R-:W2:Y:S08]  /*0050*/  LDC.64 R2, c[0x0][0x380] ;  /* 0x0000e000ff027b82 */ /* 0x000eb00000000a00 */
[----:B------:R-:W3:Y:S01]  /*0060*/  LDC.64 R4, c[0x0][0x388] ;  /* 0x0000e200ff047b82 */ /* 0x000ee20000000a00 */
[----:B0-----:R-:W-:-:S04]  /*0070*/  IMAD R7, R7, UR6, R0 ;  /* 0x0000000607077c24 */ /* 0x001fc8000f8e0200 */
[----:B--2---:R-:W-:-:S06]  /*0080*/  IMAD.WIDE R2, R7, 0x4, R2 ;  /* 0x0000000407027825 */ /* 0x004fcc00078e0202 */
[----:B-1----:R-:W2:Y:S01]  /*0090*/  LDG.E R2, desc[UR4][R2.64] ;  /* 0x0000000402027981 */ /* 0x002ea2000c1e1900 */
[C---:B------:R-:W-:Y:S01]  /*00a0*/  SHF.L.U32 R0, R7.reuse, 0x2, RZ ;  /* 0x0000000207007819 */ /* 0x040fe200000006ff */
[----:B---3--:R-:W-:-:S03]  /*00b0*/  IMAD.WIDE R4, R7, 0x4, R4 ;  /* 0x0000000407047825 */ /* 0x008fc600078e0204 */
[----:B------:R-:W2:Y:S02]  /*00c0*/  LDC R9, c[0x3][R0] ;  /* 0x00c0000000097b82 */ /* 0x000ea40000000800 */
[----:B--2---:R-:W-:-:S05]  /*00d0*/  FMUL R9, R2, R9 ;  /* 0x0000000902097220 */ /* 0x004fca0000400000 */
[----:B------:R-:W-:Y:S01]  /*00e0*/  STG.E desc[UR4][R4.64], R9 ;  /* 0x0000000904007986 */ /* 0x000fe2000c101904 */
[----:B------:R-:W-:Y:S05]  /*00f0*/  EXIT ;  /* 0x000000000000794d */ /* 0x000fea0003800000 */
.L_x_2:
        /* <DEDUP_REMOVED lines=16> */
.L_x_6:


//--------------------- .text._Z20weight_mul_broadcastPKfPf --------------------------
	.section	.text._Z20weight_mul_broadcastPKfPf,"ax",@progbits
	.align	128
        .global         _Z20weight_mul_broadcastPKfPf
        .type           _Z20weight_mul_broadcastPKfPf,@function
        .size           _Z20weight_mul_broadcastPKfPf,(.L_x_7 - _Z20weight_mul_broadcastPKfPf)
        .other          _Z20weight_mul_broadcastPKfPf,@"STO_CUDA_ENTRY STV_DEFAULT"
_Z20weight_mul_broadcastPKfPf:
.text._Z20weight_mul_broadcastPKfPf:
        /* <DEDUP_REMOVED lines=8> */
[----:B0-----:R-:W-:-:S05]  /*0080*/  IADD3 R7, PT, PT, R0, UR4, RZ ;  /* 0x0000000400077c10 */ /* 0x001fca000fffe0ff */
[----:B---3--:R-:W-:-:S06]  /*0090*/  IMAD.WIDE R2, R7, 0x4, R2 ;  /* 0x0000000407027825 */ /* 0x008fcc00078e0202 */
[----:B--2---:R-:W2:Y:S01]  /*00a0*/  LDG.E R2, desc[UR6][R2.64] ;  /* 0x0000000602027981 */ /* 0x004ea2000c1e1900 */
[----:B------:R-:W-:Y:S01]  /*00b0*/  LEA.HI R0, R0, UR4, RZ, 0x1c ;  /* 0x0000000400007c11 */ /* 0x000fe2000f8fe0ff */
[----:B----4-:R-:W-:-:S03]  /*00c0*/  IMAD.WIDE R4, R7, 0x4, R4 ;  /* 0x0000000407047825 */ /* 0x010fc600078e0204 */
[----:B------:R-:W-:-:S04]  /*00d0*/  SHF.L.U32 R0, R0, 0x2, RZ ;  /* 0x0000000200007819 */ /* 0x000fc800000006ff */
[----:B------:R-:W2:Y:S02]  /*00e0*/  LDC R9, c[0x3][R0] ;  /* 0x00c0000000097b82 */ /* 0x000ea40000000800 */
[----:B--2---:R-:W-:-:S05]  /*00f0*/  FMUL R9, R2, R9 ;  /* 0x0000000902097220 */ /* 0x004fca0000400000 */
[----:B------:R-:W-:Y:S01]  /*0100*/  STG.E desc[UR6][R4.64], R9 ;  /* 0x0000000904007986 */ /* 0x000fe2000c101906 */
[----:B------:R-:W-:Y:S05]  /*0110*/  EXIT ;  /* 0x000000000000794d */ /* 0x000fea0003800000 */
.L_x_3:
        /* <DEDUP_REMOVED lines=14> */
.L_x_7:


//--------------------- .nv.shared.reserved.0     --------------------------
	.section	.nv.shared.reserved.0,"aw",@nobits
	.weak		__nv_reservedSMEM_offset_0_alias
	.size		__nv_reservedSMEM_offset_0_alias, 0, 64
	.other		__nv_reservedSMEM_offset_0_alias,@"STO_CUDA_RESERVED_SHARED STV_DEFAULT"
__nv_reservedSMEM_offset_0_alias:
	.zero		0
	.zero		64


//--------------------- .nv.constant0._Z27weight_mul_global_broadcastPKfS0_Pf --------------------------
	.section	.nv.constant0._Z27weight_mul_global_broadcastPKfS0_Pf,"a",@progbits
	.sectionflags	@""
	.align	4
.nv.constant0._Z27weight_mul_global_broadcastPKfS0_Pf:
	.zero		920


//--------------------- .nv.constant0._Z26weight_mul_global_separatePKfS0_Pf --------------------------
	.section	.nv.constant0._Z26weight_mul_global_separatePKfS0_Pf,"a",@progbits
	.sectionflags	@""
	.align	4
.nv.constant0._Z26weight_mul_global_separatePKfS0_Pf:
	.zero		920


//--------------------- .nv.constant0._Z19weight_mul_separatePKfPf --------------------------
	.section	.nv.constant0._Z19weight_mul_separatePKfPf,"a",@progbits
	.sectionflags	@""
	.align	4
.nv.constant0._Z19weight_mul_separatePKfPf:
	.zero		912


//--------------------- .nv.constant0._Z20weight_mul_broadcastPKfPf --------------------------
	.section	.nv.constant0._Z20weight_mul_broadcastPKfPf,"a",@progbits
	.sectionflags	@""
	.align	4
.nv.constant0._Z20weight_mul_broadcastPKfPf:
	.zero		912


//--------------------- SYMBOLS --------------------------

	.type		.nv.reservedSmem.offset0,@object
	.size		.nv.reservedSmem.offset0,0x4
